	.headerflags	@"EF_CUDA_TEXMODE_UNIFIED EF_CUDA_64BIT_ADDRESS EF_CUDA_ACCELERATORS EF_CUDA_SM90 EF_CUDA_VIRTUAL_SM(EF_CUDA_SM90)"
	.elftype	@"ET_EXEC"


//--------------------- .nv.info                  --------------------------
	.section	.nv.info,"",@"SHT_CUDA_INFO"
	.align	4


	//----- nvinfo : EIATTR_REGCOUNT
	.align		4
        /*0000*/ 	.byte	0x04, 0x2f
        /*0002*/ 	.short	(.L_1 - .L_0)
	.align		4
.L_0:
        /*0004*/ 	.word	index@(triton_poi_fused__to_copy_add_arange_mul_43)
        /*0008*/ 	.word	0x0000000a


	//----- nvinfo : EIATTR_MIN_STACK_SIZE
	.align		4
.L_1:
        /*000c*/ 	.byte	0x04, 0x12
        /*000e*/ 	.short	(.L_3 - .L_2)
	.align		4
.L_2:
        /*0010*/ 	.word	index@(triton_poi_fused__to_copy_add_arange_mul_43)
        /*0014*/ 	.word	0x00000000


	//----- nvinfo : EIATTR_FRAME_SIZE
	.align		4
.L_3:
        /*0018*/ 	.byte	0x04, 0x11
        /*001a*/ 	.short	(.L_5 - .L_4)
	.align		4
.L_4:
        /*001c*/ 	.word	index@(triton_poi_fused__to_copy_add_arange_mul_43)
        /*0020*/ 	.word	0x00000000


	//----- nvinfo : EIATTR_MIN_STACK_SIZE
	.align		4
.L_5:
        /*0024*/ 	.byte	0x04, 0x12
        /*0026*/ 	.short	(.L_7 - .L_6)
	.align		4
.L_6:
        /*0028*/ 	.word	index@(triton_poi_fused__to_copy_add_arange_mul_43)
        /*002c*/ 	.word	0x00000000
.L_7:


//--------------------- .nv.info.triton_poi_fused__to_copy_add_arange_mul_43 --------------------------
	.section	.nv.info.triton_poi_fused__to_copy_add_arange_mul_43,"",@"SHT_CUDA_INFO"
	.sectionflags	@""
	.align	4


	//----- nvinfo : EIATTR_CUDA_API_VERSION
	.align		4
        /*0000*/ 	.byte	0x04, 0x37
        /*0002*/ 	.short	(.L_9 - .L_8)
.L_8:
        /*0004*/ 	.word	0x0000007c


	//----- nvinfo : EIATTR_KPARAM_INFO
	.align		4
.L_9:
        /*0008*/ 	.byte	0x04, 0x17
        /*000a*/ 	.short	(.L_11 - .L_10)
.L_10:
        /*000c*/ 	.word	0x00000000
        /*0010*/ 	.short	0x0001
        /*0012*/ 	.short	0x0008
        /*0014*/ 	.byte	0x00, 0xf0, 0x11, 0x00


	//----- nvinfo : EIATTR_KPARAM_INFO
	.align		4
.L_11:
        /*0018*/ 	.byte	0x04, 0x17
        /*001a*/ 	.short	(.L_13 - .L_12)
.L_12:
        /*001c*/ 	.word	0x00000000
        /*0020*/ 	.short	0x0000
        /*0022*/ 	.short	0x0000
        /*0024*/ 	.byte	0x00, 0xf4, 0x21, 0x00


	//----- nvinfo : EIATTR_SPARSE_MMA_MASK
	.align		4
.L_13:
        /*0028*/ 	.byte	0x03, 0x50
        /*002a*/ 	.short	0x0000


	//----- nvinfo : EIATTR_MAXREG_COUNT
	.align		4
        /*002c*/ 	.byte	0x03, 0x1b
        /*002e*/ 	.short	0x00ff


	//----- nvinfo : EIATTR_EXIT_INSTR_OFFSETS
	.align		4
        /*0030*/ 	.byte	0x04, 0x1c
        /*0032*/ 	.short	(.L_15 - .L_14)


	//   ....[0]....
.L_14:
        /*0034*/ 	.word	0x00000120


	//   ....[1]....
        /*0038*/ 	.word	0x00000150


	//----- nvinfo : EIATTR_REQNTID
	.align		4
.L_15:
        /*003c*/ 	.byte	0x04, 0x10
        /*003e*/ 	.short	(.L_17 - .L_16)
.L_16:
        /*0040*/ 	.word	0x00000020
        /*0044*/ 	.word	0x00000001
        /*0048*/ 	.word	0x00000001


	//----- nvinfo : EIATTR_CBANK_PARAM_SIZE
	.align		4
.L_17:
        /*004c*/ 	.byte	0x03, 0x19
        /*004e*/ 	.short	0x000c


	//----- nvinfo : EIATTR_PARAM_CBANK
	.align		4
        /*0050*/ 	.byte	0x04, 0x0a
        /*0052*/ 	.short	(.L_19 - .L_18)
	.align		4
.L_18:
        /*0054*/ 	.word	index@(.nv.constant0.triton_poi_fused__to_copy_add_arange_mul_43)
        /*0058*/ 	.short	0x0210
        /*005a*/ 	.short	0x000c


	//----- nvinfo : EIATTR_SW_WAR
	.align		4
.L_19:
        /*005c*/ 	.byte	0x04, 0x36
        /*005e*/ 	.short	(.L_21 - .L_20)
.L_20:
        /*0060*/ 	.word	0x00000008
.L_21:


//--------------------- .nv.callgraph             --------------------------
	.section	.nv.callgraph,"",@"SHT_CUDA_CALLGRAPH"
	.align	4
	.sectionentsize	8
	.align		4
        /*0000*/ 	.word	0x00000000
	.align		4
        /*0004*/ 	.word	0xffffffff
	.align		4
        /*0008*/ 	.word	0x00000000
	.align		4
        /*000c*/ 	.word	0xfffffffe
	.align		4
        /*0010*/ 	.word	0x00000000
	.align		4
        /*0014*/ 	.word	0xfffffffd
	.align		4
        /*0018*/ 	.word	0x00000000
	.align		4
        /*001c*/ 	.word	0xfffffffc


//--------------------- .text.triton_poi_fused__to_copy_add_arange_mul_43 --------------------------
	.section	.text.triton_poi_fused__to_copy_add_arange_mul_43,"ax",@progbits
	.align	128
        .global         triton_poi_fused__to_copy_add_arange_mul_43
        .type           triton_poi_fused__to_copy_add_arange_mul_43,@function
        .size           triton_poi_fused__to_copy_add_arange_mul_43,(.L_x_1 - triton_poi_fused__to_copy_add_arange_mul_43)
        .other          triton_poi_fused__to_copy_add_arange_mul_43,@"STO_CUDA_ENTRY STV_DEFAULT"
triton_poi_fused__to_copy_add_arange_mul_43:
.text.triton_poi_fused__to_copy_add_arange_mul_43:
[----:B------:R-:W0:Y:S02]  /*0000*/  LDC R1, c[0x0][0x28] ;  /* 0x00000a00ff017b82 */ /* 0x000e240000000800 */
[----:B------:R-:W1:Y:S01]  /*0010*/  S2R R0, SR_TID.X ;  /* 0x0000000000007919 */ /* 0x000e620000002100 */
[----:B------:R-:W2:Y:S01]  /*0020*/  LDC.64 R2, c[0x0][0x210] ;  /* 0x00008400ff027b82 */ /* 0x000ea20000000a00 */
[----:B------:R-:W3:Y:S01]  /*0030*/  S2R R5, SR_CTAID.X ;  /* 0x0000000000057919 */ /* 0x000ee20000002500 */
[----:B-1----:R-:W-:-:S05]  /*0040*/  IMAD.SHL.U32 R0, R0, 0x2, RZ ;  /* 0x0000000200007824 */ /* 0x002fca00078e00ff */
[----:B------:R-:W-:-:S05]  /*0050*/  LOP3.LUT R0, R0, 0x3e, RZ, 0xc0, !PT ;  /* 0x0000003e00007812 */ /* 0x000fca00078ec0ff */
[----:B---3--:R-:W-:-:S04]  /*0060*/  IMAD R5, R5, 0x40, R0 ;  /* 0x0000004005057824 */ /* 0x008fc800078e0200 */
[C---:B------:R-:W-:Y:S01]  /*0070*/  VIADD R0, R5.reuse, 0x1 ;  /* 0x0000000105007836 */ /* 0x040fe20000000000 */
[----:B------:R-:W-:Y:S01]  /*0080*/  I2FP.F32.S32 R4, R5 ;  /* 0x0000000500047245 */ /* 0x000fe20000201400 */
[C---:B--2---:R-:W-:Y:S01]  /*0090*/  IMAD.WIDE R2, R5.reuse, 0x8, R2 ;  /* 0x0000000805027825 */ /* 0x044fe200078e0202 */
[----:B------:R-:W-:Y:S02]  /*00a0*/  ISETP.GE.AND P0, PT, R5, 0x40, PT ;  /* 0x000000400500780c */ /* 0x000fe40003f06270 */
[----:B------:R-:W-:Y:S01]  /*00b0*/  I2FP.F32.S32 R0, R0 ;  /* 0x0000000000007245 */ /* 0x000fe20000201400 */
[----:B------:R-:W-:-:S04]  /*00c0*/  FMUL R4, R4, 0.5 ;  /* 0x3f00000004047820 */ /* 0x000fc80000400000 */
[----:B------:R-:W-:Y:S02]  /*00d0*/  FMUL R0, R0, 0.5 ;  /* 0x3f00000000007820 */ /* 0x000fe40000400000 */
[----:B------:R-:W1:Y:S08]  /*00e0*/  F2I.TRUNC.NTZ R4, R4 ;  /* 0x0000000400047305 */ /* 0x000e70000020f100 */
[----:B------:R-:W2:Y:S01]  /*00f0*/  F2I.TRUNC.NTZ R6, R0 ;  /* 0x0000000000067305 */ /* 0x000ea2000020f100 */
[----:B-1----:R-:W-:-:S02]  /*0100*/  SHF.R.S32.HI R5, RZ, 0x1f, R4 ;  /* 0x0000001fff057819 */ /* 0x002fc40000011404 */
[----:B--2---:R-:W-:Y:S01]  /*0110*/  SHF.R.S32.HI R7, RZ, 0x1f, R6 ;  /* 0x0000001fff077819 */ /* 0x004fe20000011406 */
[----:B------:R-:W-:Y:S06]  /*0120*/  @P0 EXIT ;  /* 0x000000000000094d */ /* 0x000fec0003800000 */
[----:B------:R-:W-:Y:S02]  /*0130*/  ULDC.64 UR4, c[0x0][0x208] ;  /* 0x0000820000047ab9 */ /* 0x000fe40000000a00 */
[----:B------:R-:W-:Y:S01]  /*0140*/  STG.E.128 desc[UR4][R2.64], R4 ;  /* 0x0000000402007986 */ /* 0x000fe2000c101d04 */
[----:B------:R-:W-:Y:S05]  /*0150*/  EXIT ;  /* 0x000000000000794d */ /* 0x000fea0003800000 */
.L_x_0:
[----:B------:R-:W-:-:S00]  /*0160*/  BRA `(.L_x_0) ;  /* 0xfffffffc00fc7947 */ /* 0x000fc0000383ffff */
[----:B------:R-:W-:-:S00]  /*0170*/  NOP ;  /* 0x0000000000007918 */ /* 0x000fc00000000000 */
        /* <DEDUP_REMOVED lines=8> */
.L_x_1:


//--------------------- .nv.constant0.triton_poi_fused__to_copy_add_arange_mul_43 --------------------------
	.section	.nv.constant0.triton_poi_fused__to_copy_add_arange_mul_43,"a",@progbits
	.sectionflags	@""
	.align	4
.nv.constant0.triton_poi_fused__to_copy_add_arange_mul_43:
	.zero		540
